//
// Generated by NVIDIA NVVM Compiler
//
// Compiler Build ID: CL-36424714
// Cuda compilation tools, release 13.0, V13.0.88
// Based on NVVM 20.0.0
//

.version 9.0
.target sm_100
.address_size 64

	// .globl	_Z13matmul_kernelIfEviiiPT_S1_S1_
// _ZZ13matmul_kernelIfEviiiPT_S1_S1_E6M_tile has been demoted
// _ZZ13matmul_kernelIfEviiiPT_S1_S1_E6N_tile has been demoted

.visible .entry _Z13matmul_kernelIfEviiiPT_S1_S1_(
	.param .u32 _Z13matmul_kernelIfEviiiPT_S1_S1__param_0,
	.param .u32 _Z13matmul_kernelIfEviiiPT_S1_S1__param_1,
	.param .u32 _Z13matmul_kernelIfEviiiPT_S1_S1__param_2,
	.param .u64 .ptr .align 1 _Z13matmul_kernelIfEviiiPT_S1_S1__param_3,
	.param .u64 .ptr .align 1 _Z13matmul_kernelIfEviiiPT_S1_S1__param_4,
	.param .u64 .ptr .align 1 _Z13matmul_kernelIfEviiiPT_S1_S1__param_5
)
{
	.reg .pred 	%p<26>;
	.reg .b32 	%r<72>;
	.reg .b32 	%f<181>;
	.reg .b64 	%rd<27>;
	// demoted variable
	.shared .align 4 .b8 _ZZ13matmul_kernelIfEviiiPT_S1_S1_E6M_tile[1024];
	// demoted variable
	.shared .align 4 .b8 _ZZ13matmul_kernelIfEviiiPT_S1_S1_E6N_tile[1024];
	ld.param.u32 	%r32, [_Z13matmul_kernelIfEviiiPT_S1_S1__param_0];
	ld.param.u32 	%r33, [_Z13matmul_kernelIfEviiiPT_S1_S1__param_1];
	ld.param.u32 	%r34, [_Z13matmul_kernelIfEviiiPT_S1_S1__param_2];
	ld.param.u64 	%rd4, [_Z13matmul_kernelIfEviiiPT_S1_S1__param_3];
	ld.param.u64 	%rd5, [_Z13matmul_kernelIfEviiiPT_S1_S1__param_4];
	cvta.to.global.u64 	%rd1, %rd5;
	cvta.to.global.u64 	%rd2, %rd4;
	mov.u32 	%r1, %tid.x;
	mov.u32 	%r2, %tid.y;
	mov.u32 	%r35, %ctaid.y;
	mov.u32 	%r36, %ntid.y;
	mad.lo.s32 	%r3, %r35, %r36, %r2;
	mov.u32 	%r37, %ctaid.x;
	mov.u32 	%r38, %ntid.x;
	mad.lo.s32 	%r4, %r37, %r38, %r1;
	setp.lt.s32 	%p1, %r34, 1;
	mov.f32 	%f180, 0f00000000;
	@%p1 bra 	$L__BB0_19;
	add.s32 	%r5, %r34, 15;
	mul.lo.s32 	%r6, %r34, %r3;
	shl.b32 	%r40, %r2, 6;
	mov.u32 	%r41, _ZZ13matmul_kernelIfEviiiPT_S1_S1_E6M_tile;
	add.s32 	%r7, %r41, %r40;
	mov.u32 	%r42, _ZZ13matmul_kernelIfEviiiPT_S1_S1_E6N_tile;
	shl.b32 	%r43, %r1, 2;
	add.s32 	%r9, %r42, %r43;
	add.s32 	%r8, %r9, %r40;
	setp.lt.u32 	%p2, %r34, 17;
	mov.f32 	%f180, 0f00000000;
	mov.b32 	%r71, 0;
	@%p2 bra 	$L__BB0_13;
	shr.u32 	%r45, %r5, 4;
	and.b32  	%r46, %r45, 134217726;
	neg.s32 	%r70, %r46;
	add.s32 	%r47, %r2, 16;
	mad.lo.s32 	%r67, %r33, %r47, %r4;
	mad.lo.s32 	%r66, %r2, %r33, %r4;
	add.s32 	%r64, %r1, %r6;
	mov.f32 	%f180, 0f00000000;
	mov.b32 	%r69, 16;
	cvt.u64.u32 	%rd10, %r6;
	cvt.u64.u32 	%rd11, %r1;
	mov.u32 	%r65, %r1;
	mov.u32 	%r68, %r2;
$L__BB0_3:
	setp.ge.s32 	%p3, %r3, %r32;
	setp.ge.s32 	%p4, %r65, %r34;
	mov.f32 	%f172, 0f00000000;
	or.pred  	%p5, %p3, %p4;
	@%p5 bra 	$L__BB0_5;
	mul.wide.u32 	%rd6, %r64, 4;
	add.s64 	%rd7, %rd2, %rd6;
	ld.global.f32 	%f172, [%rd7];
$L__BB0_5:
	setp.ge.s32 	%p6, %r4, %r33;
	setp.ge.s32 	%p7, %r68, %r34;
	mov.f32 	%f173, 0f00000000;
	or.pred  	%p8, %p6, %p7;
	@%p8 bra 	$L__BB0_7;
	mul.wide.s32 	%rd8, %r66, 4;
	add.s64 	%rd9, %rd1, %rd8;
	ld.global.f32 	%f173, [%rd9];
$L__BB0_7:
	shl.b32 	%r48, %r1, 2;
	add.s32 	%r49, %r7, %r48;
	st.shared.f32 	[%r49], %f172;
	st.shared.f32 	[%r8], %f173;
	bar.sync 	0;
	ld.shared.f32 	%f27, [%r7];
	ld.shared.f32 	%f28, [%r9];
	fma.rn.f32 	%f29, %f27, %f28, %f180;
	ld.shared.f32 	%f30, [%r7+4];
	ld.shared.f32 	%f31, [%r9+64];
	fma.rn.f32 	%f32, %f30, %f31, %f29;
	ld.shared.f32 	%f33, [%r7+8];
	ld.shared.f32 	%f34, [%r9+128];
	fma.rn.f32 	%f35, %f33, %f34, %f32;
	ld.shared.f32 	%f36, [%r7+12];
	ld.shared.f32 	%f37, [%r9+192];
	fma.rn.f32 	%f38, %f36, %f37, %f35;
	ld.shared.f32 	%f39, [%r7+16];
	ld.shared.f32 	%f40, [%r9+256];
	fma.rn.f32 	%f41, %f39, %f40, %f38;
	ld.shared.f32 	%f42, [%r7+20];
	ld.shared.f32 	%f43, [%r9+320];
	fma.rn.f32 	%f44, %f42, %f43, %f41;
	ld.shared.f32 	%f45, [%r7+24];
	ld.shared.f32 	%f46, [%r9+384];
	fma.rn.f32 	%f47, %f45, %f46, %f44;
	ld.shared.f32 	%f48, [%r7+28];
	ld.shared.f32 	%f49, [%r9+448];
	fma.rn.f32 	%f50, %f48, %f49, %f47;
	ld.shared.f32 	%f51, [%r7+32];
	ld.shared.f32 	%f52, [%r9+512];
	fma.rn.f32 	%f53, %f51, %f52, %f50;
	ld.shared.f32 	%f54, [%r7+36];
	ld.shared.f32 	%f55, [%r9+576];
	fma.rn.f32 	%f56, %f54, %f55, %f53;
	ld.shared.f32 	%f57, [%r7+40];
	ld.shared.f32 	%f58, [%r9+640];
	fma.rn.f32 	%f59, %f57, %f58, %f56;
	ld.shared.f32 	%f60, [%r7+44];
	ld.shared.f32 	%f61, [%r9+704];
	fma.rn.f32 	%f62, %f60, %f61, %f59;
	ld.shared.f32 	%f63, [%r7+48];
	ld.shared.f32 	%f64, [%r9+768];
	fma.rn.f32 	%f65, %f63, %f64, %f62;
	ld.shared.f32 	%f66, [%r7+52];
	ld.shared.f32 	%f67, [%r9+832];
	fma.rn.f32 	%f68, %f66, %f67, %f65;
	ld.shared.f32 	%f69, [%r7+56];
	ld.shared.f32 	%f70, [%r9+896];
	fma.rn.f32 	%f71, %f69, %f70, %f68;
	ld.shared.f32 	%f72, [%r7+60];
	ld.shared.f32 	%f73, [%r9+960];
	fma.rn.f32 	%f6, %f72, %f73, %f71;
	bar.sync 	0;
	add.s32 	%r50, %r65, 16;
	setp.ge.s32 	%p10, %r50, %r34;
	mov.f32 	%f174, 0f00000000;
	or.pred  	%p11, %p3, %p10;
	@%p11 bra 	$L__BB0_9;
	add.s32 	%r51, %r69, -16;
	cvt.u64.u32 	%rd12, %r51;
	add.s64 	%rd13, %rd12, %rd11;
	add.s64 	%rd14, %rd13, %rd10;
	shl.b64 	%rd15, %rd14, 2;
	add.s64 	%rd16, %rd2, %rd15;
	ld.global.f32 	%f174, [%rd16+64];
$L__BB0_9:
	add.s32 	%r52, %r68, 16;
	setp.ge.s32 	%p13, %r52, %r34;
	mov.f32 	%f175, 0f00000000;
	or.pred  	%p14, %p6, %p13;
	@%p14 bra 	$L__BB0_11;
	mul.wide.s32 	%rd17, %r67, 4;
	add.s64 	%rd18, %rd1, %rd17;
	ld.global.f32 	%f175, [%rd18];
$L__BB0_11:
	shl.b32 	%r53, %r1, 2;
	add.s32 	%r54, %r7, %r53;
	st.shared.f32 	[%r54], %f174;
	st.shared.f32 	[%r8], %f175;
	bar.sync 	0;
	ld.shared.f32 	%f75, [%r7];
	ld.shared.f32 	%f76, [%r9];
	fma.rn.f32 	%f77, %f75, %f76, %f6;
	ld.shared.f32 	%f78, [%r7+4];
	ld.shared.f32 	%f79, [%r9+64];
	fma.rn.f32 	%f80, %f78, %f79, %f77;
	ld.shared.f32 	%f81, [%r7+8];
	ld.shared.f32 	%f82, [%r9+128];
	fma.rn.f32 	%f83, %f81, %f82, %f80;
	ld.shared.f32 	%f84, [%r7+12];
	ld.shared.f32 	%f85, [%r9+192];
	fma.rn.f32 	%f86, %f84, %f85, %f83;
	ld.shared.f32 	%f87, [%r7+16];
	ld.shared.f32 	%f88, [%r9+256];
	fma.rn.f32 	%f89, %f87, %f88, %f86;
	ld.shared.f32 	%f90, [%r7+20];
	ld.shared.f32 	%f91, [%r9+320];
	fma.rn.f32 	%f92, %f90, %f91, %f89;
	ld.shared.f32 	%f93, [%r7+24];
	ld.shared.f32 	%f94, [%r9+384];
	fma.rn.f32 	%f95, %f93, %f94, %f92;
	ld.shared.f32 	%f96, [%r7+28];
	ld.shared.f32 	%f97, [%r9+448];
	fma.rn.f32 	%f98, %f96, %f97, %f95;
	ld.shared.f32 	%f99, [%r7+32];
	ld.shared.f32 	%f100, [%r9+512];
	fma.rn.f32 	%f101, %f99, %f100, %f98;
	ld.shared.f32 	%f102, [%r7+36];
	ld.shared.f32 	%f103, [%r9+576];
	fma.rn.f32 	%f104, %f102, %f103, %f101;
	ld.shared.f32 	%f105, [%r7+40];
	ld.shared.f32 	%f106, [%r9+640];
	fma.rn.f32 	%f107, %f105, %f106, %f104;
	ld.shared.f32 	%f108, [%r7+44];
	ld.shared.f32 	%f109, [%r9+704];
	fma.rn.f32 	%f110, %f108, %f109, %f107;
	ld.shared.f32 	%f111, [%r7+48];
	ld.shared.f32 	%f112, [%r9+768];
	fma.rn.f32 	%f113, %f111, %f112, %f110;
	ld.shared.f32 	%f114, [%r7+52];
	ld.shared.f32 	%f115, [%r9+832];
	fma.rn.f32 	%f116, %f114, %f115, %f113;
	ld.shared.f32 	%f117, [%r7+56];
	ld.shared.f32 	%f118, [%r9+896];
	fma.rn.f32 	%f119, %f117, %f118, %f116;
	ld.shared.f32 	%f120, [%r7+60];
	ld.shared.f32 	%f121, [%r9+960];
	fma.rn.f32 	%f180, %f120, %f121, %f119;
	bar.sync 	0;
	add.s32 	%r70, %r70, 2;
	add.s32 	%r69, %r69, 32;
	add.s32 	%r68, %r68, 32;
	shl.b32 	%r55, %r33, 5;
	add.s32 	%r67, %r67, %r55;
	add.s32 	%r66, %r66, %r55;
	add.s32 	%r65, %r65, 32;
	add.s32 	%r64, %r64, 32;
	setp.ne.s32 	%p15, %r70, 0;
	@%p15 bra 	$L__BB0_3;
	and.b32  	%r71, %r5, 2147483616;
$L__BB0_13:
	and.b32  	%r56, %r5, 16;
	setp.eq.s32 	%p16, %r56, 0;
	@%p16 bra 	$L__BB0_19;
	setp.ge.s32 	%p17, %r3, %r32;
	add.s32 	%r57, %r71, %r1;
	add.s32 	%r31, %r71, %r2;
	setp.ge.s32 	%p18, %r57, %r34;
	mov.f32 	%f178, 0f00000000;
	or.pred  	%p19, %p17, %p18;
	@%p19 bra 	$L__BB0_16;
	add.s32 	%r58, %r57, %r6;
	mul.wide.u32 	%rd19, %r58, 4;
	add.s64 	%rd20, %rd2, %rd19;
	ld.global.f32 	%f178, [%rd20];
$L__BB0_16:
	setp.ge.s32 	%p20, %r4, %r33;
	setp.ge.s32 	%p21, %r31, %r34;
	mov.f32 	%f179, 0f00000000;
	or.pred  	%p22, %p20, %p21;
	@%p22 bra 	$L__BB0_18;
	mad.lo.s32 	%r59, %r31, %r33, %r4;
	mul.wide.s32 	%rd21, %r59, 4;
	add.s64 	%rd22, %rd1, %rd21;
	ld.global.f32 	%f179, [%rd22];
$L__BB0_18:
	mov.u32 	%r60, %tid.x;
	shl.b32 	%r61, %r60, 2;
	add.s32 	%r62, %r7, %r61;
	st.shared.f32 	[%r62], %f178;
	st.shared.f32 	[%r8], %f179;
	bar.sync 	0;
	ld.shared.f32 	%f124, [%r7];
	ld.shared.f32 	%f125, [%r9];
	fma.rn.f32 	%f126, %f124, %f125, %f180;
	ld.shared.f32 	%f127, [%r7+4];
	ld.shared.f32 	%f128, [%r9+64];
	fma.rn.f32 	%f129, %f127, %f128, %f126;
	ld.shared.f32 	%f130, [%r7+8];
	ld.shared.f32 	%f131, [%r9+128];
	fma.rn.f32 	%f132, %f130, %f131, %f129;
	ld.shared.f32 	%f133, [%r7+12];
	ld.shared.f32 	%f134, [%r9+192];
	fma.rn.f32 	%f135, %f133, %f134, %f132;
	ld.shared.f32 	%f136, [%r7+16];
	ld.shared.f32 	%f137, [%r9+256];
	fma.rn.f32 	%f138, %f136, %f137, %f135;
	ld.shared.f32 	%f139, [%r7+20];
	ld.shared.f32 	%f140, [%r9+320];
	fma.rn.f32 	%f141, %f139, %f140, %f138;
	ld.shared.f32 	%f142, [%r7+24];
	ld.shared.f32 	%f143, [%r9+384];
	fma.rn.f32 	%f144, %f142, %f143, %f141;
	ld.shared.f32 	%f145, [%r7+28];
	ld.shared.f32 	%f146, [%r9+448];
	fma.rn.f32 	%f147, %f145, %f146, %f144;
	ld.shared.f32 	%f148, [%r7+32];
	ld.shared.f32 	%f149, [%r9+512];
	fma.rn.f32 	%f150, %f148, %f149, %f147;
	ld.shared.f32 	%f151, [%r7+36];
	ld.shared.f32 	%f152, [%r9+576];
	fma.rn.f32 	%f153, %f151, %f152, %f150;
	ld.shared.f32 	%f154, [%r7+40];
	ld.shared.f32 	%f155, [%r9+640];
	fma.rn.f32 	%f156, %f154, %f155, %f153;
	ld.shared.f32 	%f157, [%r7+44];
	ld.shared.f32 	%f158, [%r9+704];
	fma.rn.f32 	%f159, %f157, %f158, %f156;
	ld.shared.f32 	%f160, [%r7+48];
	ld.shared.f32 	%f161, [%r9+768];
	fma.rn.f32 	%f162, %f160, %f161, %f159;
	ld.shared.f32 	%f163, [%r7+52];
	ld.shared.f32 	%f164, [%r9+832];
	fma.rn.f32 	%f165, %f163, %f164, %f162;
	ld.shared.f32 	%f166, [%r7+56];
	ld.shared.f32 	%f167, [%r9+896];
	fma.rn.f32 	%f168, %f166, %f167, %f165;
	ld.shared.f32 	%f169, [%r7+60];
	ld.shared.f32 	%f170, [%r9+960];
	fma.rn.f32 	%f180, %f169, %f170, %f168;
	bar.sync 	0;
$L__BB0_19:
	setp.ge.s32 	%p23, %r3, %r32;
	setp.ge.s32 	%p24, %r4, %r33;
	or.pred  	%p25, %p23, %p24;
	@%p25 bra 	$L__BB0_21;
	ld.param.u64 	%rd26, [_Z13matmul_kernelIfEviiiPT_S1_S1__param_5];
	mad.lo.s32 	%r63, %r33, %r3, %r4;
	cvta.to.global.u64 	%rd23, %rd26;
	mul.wide.s32 	%rd24, %r63, 4;
	add.s64 	%rd25, %rd23, %rd24;
	st.global.f32 	[%rd25], %f180;
$L__BB0_21:
	ret;

}


// ===== COMPILED SASS (sm_100) =====

	.target	sm_100

	.elftype	@"ET_EXEC"


//--------------------- .note.nv.tkinfo           --------------------------
	.section	.note.nv.tkinfo,"",@"SHT_NOTE"
	.sectionflags	@"SHF_NOTE_NV_TKINFO"
	.tkinfo
        /*0018*/ 	.word	0x00000002
        /*0030*/ 	.string	""
        /*0030*/ 	.string	"ptxas"
        /*0030*/ 	.string	"Cuda compilation tools, release 13.0, V13.0.88"
        /*0030*/ 	.string	"Build cuda_13.0.r13.0/compiler.36424714_0"
        /*0030*/ 	.string	"-arch sm_100 -m 64 "



//--------------------- .note.nv.cuinfo           --------------------------
	.section	.note.nv.cuinfo,"",@"SHT_NOTE"
	.sectionflags	@"SHF_NOTE_NV_CUINFO"
        /*0018*/ 	.short	0x0002
        /*001a*/ 	.short	0x0064
        /*001c*/ 	.short	0x0082
	.zero		2


//--------------------- .nv.info                  --------------------------
	.section	.nv.info,"",@"SHT_CUDA_INFO"
	.align	4


	//----- nvinfo : EIATTR_REGCOUNT
	.align		4
        /*0000*/ 	.byte	0x04, 0x2f
        /*0002*/ 	.short	(.L_1 - .L_0)
	.align		4
.L_0:
        /*0004*/ 	.word	index@(_Z13matmul_kernelIfEviiiPT_S1_S1_)
        /*0008*/ 	.word	0x00000020


	//----- nvinfo : EIATTR_FRAME_SIZE
	.align		4
.L_1:
        /*000c*/ 	.byte	0x04, 0x11
        /*000e*/ 	.short	(.L_3 - .L_2)
	.align		4
.L_2:
        /*0010*/ 	.word	index@(_Z13matmul_kernelIfEviiiPT_S1_S1_)
        /*0014*/ 	.word	0x00000000


	//----- nvinfo : EIATTR_MIN_STACK_SIZE
	.align		4
.L_3:
        /*0018*/ 	.byte	0x04, 0x12
        /*001a*/ 	.short	(.L_5 - .L_4)
	.align		4
.L_4:
        /*001c*/ 	.word	index@(_Z13matmul_kernelIfEviiiPT_S1_S1_)
        /*0020*/ 	.word	0x00000000
.L_5:


//--------------------- .nv.compat                --------------------------
	.section	.nv.compat,"",@"SHT_CUDA_COMPAT_INFO"
	.align	4
        /*0000*/ 	.byte	0x02, 0x09, 0x00, 0x00, 0x02, 0x02, 0x01, 0x00, 0x02, 0x05, 0x05, 0x00, 0x03, 0x07, 0x01, 0x01
        /*0010*/ 	.byte	0x02, 0x03, 0x00, 0x00, 0x02, 0x06, 0x01, 0x00, 0x04, 0x0b, 0x08, 0x00, 0x09, 0x00, 0x00, 0x00
        /*0020*/ 	.byte	0x00, 0x00, 0x00, 0x00


//--------------------- .nv.info._Z13matmul_kernelIfEviiiPT_S1_S1_ --------------------------
	.section	.nv.info._Z13matmul_kernelIfEviiiPT_S1_S1_,"",@"SHT_CUDA_INFO"
	.sectionflags	@""
	.align	4


	//----- nvinfo : EIATTR_CUDA_API_VERSION
	.align		4
        /*0000*/ 	.byte	0x04, 0x37
        /*0002*/ 	.short	(.L_7 - .L_6)
.L_6:
        /*0004*/ 	.word	0x00000082


	//----- nvinfo : EIATTR_KPARAM_INFO
	.align		4
.L_7:
        /*0008*/ 	.byte	0x04, 0x17
        /*000a*/ 	.short	(.L_9 - .L_8)
.L_8:
        /*000c*/ 	.word	0x00000000
        /*0010*/ 	.short	0x0005
        /*0012*/ 	.short	0x0020
        /*0014*/ 	.byte	0x00, 0xf5, 0x21, 0x00


	//----- nvinfo : EIATTR_KPARAM_INFO
	.align		4
.L_9:
        /*0018*/ 	.byte	0x04, 0x17
        /*001a*/ 	.short	(.L_11 - .L_10)
.L_10:
        /*001c*/ 	.word	0x00000000
        /*0020*/ 	.short	0x0004
        /*0022*/ 	.short	0x0018
        /*0024*/ 	.byte	0x00, 0xf5, 0x21, 0x00


	//----- nvinfo : EIATTR_KPARAM_INFO
	.align		4
.L_11:
        /*0028*/ 	.byte	0x04, 0x17
        /*002a*/ 	.short	(.L_13 - .L_12)
.L_12:
        /*002c*/ 	.word	0x00000000
        /*0030*/ 	.short	0x0003
        /*0032*/ 	.short	0x0010
        /*0034*/ 	.byte	0x00, 0xf5, 0x21, 0x00


	//----- nvinfo : EIATTR_KPARAM_INFO
	.align		4
.L_13:
        /*0038*/ 	.byte	0x04, 0x17
        /*003a*/ 	.short	(.L_15 - .L_14)
.L_14:
        /*003c*/ 	.word	0x00000000
        /*0040*/ 	.short	0x0002
        /*0042*/ 	.short	0x0008
        /*0044*/ 	.byte	0x00, 0xf0, 0x11, 0x00


	//----- nvinfo : EIATTR_KPARAM_INFO
	.align		4
.L_15:
        /*0048*/ 	.byte	0x04, 0x17
        /*004a*/ 	.short	(.L_17 - .L_16)
.L_16:
        /*004c*/ 	.word	0x00000000
        /*0050*/ 	.short	0x0001
        /*0052*/ 	.short	0x0004
        /*0054*/ 	.byte	0x00, 0xf0, 0x11, 0x00


	//----- nvinfo : EIATTR_KPARAM_INFO
	.align		4
.L_17:
        /*0058*/ 	.byte	0x04, 0x17
        /*005a*/ 	.short	(.L_19 - .L_18)
.L_18:
        /*005c*/ 	.word	0x00000000
        /*0060*/ 	.short	0x0000
        /*0062*/ 	.short	0x0000
        /*0064*/ 	.byte	0x00, 0xf0, 0x11, 0x00


	//----- nvinfo : EIATTR_SPARSE_MMA_MASK
	.align		4
.L_19:
        /*0068*/ 	.byte	0x03, 0x50
        /*006a*/ 	.short	0x0000


	//----- nvinfo : EIATTR_MAXREG_COUNT
	.align		4
        /*006c*/ 	.byte	0x03, 0x1b
        /*006e*/ 	.short	0x00ff


	//----- nvinfo : EIATTR_NUM_BARRIERS
	.align		4
        /*0070*/ 	.byte	0x02, 0x4c
        /*0072*/ 	.byte	0x01
	.zero		1


	//----- nvinfo : EIATTR_MERCURY_ISA_VERSION
	.align		4
        /*0074*/ 	.byte	0x03, 0x5f
        /*0076*/ 	.short	0x0101


	//----- nvinfo : EIATTR_VRC_CTA_INIT_COUNT
	.align		4
        /*0078*/ 	.byte	0x02, 0x4a
	.zero		1
	.zero		1


	//----- nvinfo : EIATTR_EXIT_INSTR_OFFSETS
	.align		4
        /*007c*/ 	.byte	0x04, 0x1c
        /*007e*/ 	.short	(.L_21 - .L_20)


	//   ....[0]....
.L_20:
        /*0080*/ 	.word	0x00000e10


	//   ....[1]....
        /*0084*/ 	.word	0x00000e60


	//----- nvinfo : EIATTR_CBANK_PARAM_SIZE
	.align		4
.L_21:
        /*0088*/ 	.byte	0x03, 0x19
        /*008a*/ 	.short	0x0028


	//----- nvinfo : EIATTR_PARAM_CBANK
	.align		4
        /*008c*/ 	.byte	0x04, 0x0a
        /*008e*/ 	.short	(.L_23 - .L_22)
	.align		4
.L_22:
        /*0090*/ 	.word	index@(.nv.constant0._Z13matmul_kernelIfEviiiPT_S1_S1_)
        /*0094*/ 	.short	0x0380
        /*0096*/ 	.short	0x0028


	//----- nvinfo : EIATTR_SW_WAR
	.align		4
.L_23:
        /*0098*/ 	.byte	0x04, 0x36
        /*009a*/ 	.short	(.L_25 - .L_24)
.L_24:
        /*009c*/ 	.word	0x00000008
.L_25:


//--------------------- .nv.callgraph             --------------------------
	.section	.nv.callgraph,"",@"SHT_CUDA_CALLGRAPH"
	.align	4
	.sectionentsize	8
	.align		4
        /*0000*/ 	.word	0x00000000
	.align		4
        /*0004*/ 	.word	0xffffffff
	.align		4
        /*0008*/ 	.word	0x00000000
	.align		4
        /*000c*/ 	.word	0xfffffffe
	.align		4
        /*0010*/ 	.word	0x00000000
	.align		4
        /*0014*/ 	.word	0xfffffffd
	.align		4
        /*0018*/ 	.word	0x00000000
	.align		4
        /*001c*/ 	.word	0xfffffffc


//--------------------- .text._Z13matmul_kernelIfEviiiPT_S1_S1_ --------------------------
	.section	.text._Z13matmul_kernelIfEviiiPT_S1_S1_,"ax",@progbits
	.align	128
        .global         _Z13matmul_kernelIfEviiiPT_S1_S1_
        .type           _Z13matmul_kernelIfEviiiPT_S1_S1_,@function
        .size           _Z13matmul_kernelIfEviiiPT_S1_S1_,(.L_x_4 - _Z13matmul_kernelIfEviiiPT_S1_S1_)
        .other          _Z13matmul_kernelIfEviiiPT_S1_S1_,@"STO_CUDA_ENTRY STV_DEFAULT"
_Z13matmul_kernelIfEviiiPT_S1_S1_:
.text._Z13matmul_kernelIfEviiiPT_S1_S1_:
[----:B------:R-:W-:Y:S01]  /*0000*/  LDC R1, c[0x0][0x37c] ;  /* 0x0000df00ff017b82 */ /* 0x000fe20000000800 */
[----:B------:R-:W0:Y:S01]  /*0010*/  S2R R13, SR_TID.Y ;  /* 0x00000000000d7919 */ /* 0x000e220000002200 */
[----:B------:R-:W1:Y:S06]  /*0020*/  LDCU UR7, c[0x0][0x388] ;  /* 0x00007100ff0777ac */ /* 0x000e6c0008000800 */
[----:B------:R-:W0:Y:S01]  /*0030*/  LDC R0, c[0x0][0x364] ;  /* 0x0000d900ff007b82 */ /* 0x000e220000000800 */
[----:B------:R-:W-:Y:S01]  /*0040*/  HFMA2 R25, -RZ, RZ, 0, 0 ;  /* 0x00000000ff197431 */ /* 0x000fe200000001ff */
[----:B------:R-:W2:Y:S01]  /*0050*/  S2R R15, SR_TID.X ;  /* 0x00000000000f7919 */ /* 0x000ea20000002100 */
[----:B------:R-:W3:Y:S05]  /*0060*/  LDCU.64 UR10, c[0x0][0x358] ;  /* 0x00006b00ff0a77ac */ /* 0x000eea0008000a00 */
[----:B------:R-:W0:Y:S08]  /*0070*/  S2UR UR4, SR_CTAID.Y ;  /* 0x00000000000479c3 */ /* 0x000e300000002600 */
[----:B------:R-:W2:Y:S01]  /*0080*/  S2UR UR5, SR_CTAID.X ;  /* 0x00000000000579c3 */ /* 0x000ea20000002500 */
[----:B-1----:R-:W-:-:S07]  /*0090*/  UISETP.GE.AND UP0, UPT, UR7, 0x1, UPT ;  /* 0x000000010700788c */ /* 0x002fce000bf06270 */
[----:B------:R-:W2:Y:S01]  /*00a0*/  LDC R2, c[0x0][0x360] ;  /* 0x0000d800ff027b82 */ /* 0x000ea20000000800 */
[----:B0-----:R-:W-:Y:S02]  /*00b0*/  IMAD R0, R0, UR4, R13 ;  /* 0x0000000400007c24 */ /* 0x001fe4000f8e020d */
[----:B--2---:R-:W-:Y:S01]  /*00c0*/  IMAD R3, R2, UR5, R15 ;  /* 0x0000000502037c24 */ /* 0x004fe2000f8e020f */
[----:B---3--:R-:W-:Y:S06]  /*00d0*/  BRA.U !UP0, `(.L_x_0) ;  /* 0x0000000d08407547 */ /* 0x008fec000b800000 */
[----:B------:R-:W0:Y:S01]  /*00e0*/  S2UR UR6, SR_CgaCtaId ;  /* 0x00000000000679c3 */ /* 0x000e220000008800 */
[----:B------:R-:W-:Y:S01]  /*00f0*/  UMOV UR4, 0x400 ;  /* 0x0000040000047882 */ /* 0x000fe20000000000 */
[----:B------:R-:W-:Y:S02]  /*0100*/  UISETP.GE.U32.AND UP0, UPT, UR7, 0x11, UPT ;  /* 0x000000110700788c */ /* 0x000fe4000bf06070 */
[----:B------:R-:W-:Y:S01]  /*0110*/  IMAD R22, R0, UR7, RZ ;  /* 0x0000000700167c24 */ /* 0x000fe2000f8e02ff */
[----:B------:R-:W-:Y:S01]  /*0120*/  UIADD3 UR5, UPT, UPT, UR4, 0x400, URZ ;  /* 0x0000040004057890 */ /* 0x000fe2000fffe0ff */
[----:B------:R-:W-:Y:S01]  /*0130*/  MOV R25, RZ ;  /* 0x000000ff00197202 */ /* 0x000fe20000000f00 */
[----:B------:R-:W-:Y:S02]  /*0140*/  UIADD3 UR8, UPT, UPT, UR7, 0xf, URZ ;  /* 0x0000000f07087890 */ /* 0x000fe4000fffe0ff */
[----:B0-----:R-:W-:Y:S02]  /*0150*/  ULEA UR5, UR6, UR5, 0x18 ;  /* 0x0000000506057291 */ /* 0x001fe4000f8ec0ff */
[----:B------:R-:W-:-:S04]  /*0160*/  ULEA UR4, UR6, UR4, 0x18 ;  /* 0x0000000406047291 */ /* 0x000fc8000f8ec0ff */
[----:B------:R-:W-:Y:S02]  /*0170*/  LEA R2, R15, UR5, 0x2 ;  /* 0x000000050f027c11 */ /* 0x000fe4000f8e10ff */
[C---:B------:R-:W-:Y:S01]  /*0180*/  LEA R16, R13.reuse, UR4, 0x6 ;  /* 0x000000040d107c11 */ /* 0x040fe2000f8e30ff */
[----:B------:R-:W-:Y:S01]  /*0190*/  UMOV UR4, URZ ;  /* 0x000000ff00047c82 */ /* 0x000fe20008000000 */
[----:B------:R-:W-:Y:S01]  /*01a0*/  LEA R20, R13, R2, 0x6 ;  /* 0x000000020d147211 */ /* 0x000fe200078e30ff */
[----:B------:R-:W-:Y:S06]  /*01b0*/  BRA.U !UP0, `(.L_x_1) ;  /* 0x0000000908147547 */ /* 0x000fec000b800000 */
[----:B------:R-:W0:Y:S01]  /*01c0*/  LDC R12, c[0x0][0x384] ;  /* 0x0000e100ff0c7b82 */ /* 0x000e220000000800 */
[----:B------:R-:W1:Y:S01]  /*01d0*/  LDCU.64 UR12, c[0x0][0x380] ;  /* 0x00007000ff0c77ac */ /* 0x000e620008000a00 */
[----:B------:R-:W-:Y:S01]  /*01e0*/  IADD3 R4, PT, PT, R13, 0x10, RZ ;  /* 0x000000100d047810 */ /* 0x000fe20007ffe0ff */
[----:B------:R-:W-:Y:S01]  /*01f0*/  HFMA2 R18, -RZ, RZ, 0, 9.5367431640625e-07 ;  /* 0x00000010ff127431 */ /* 0x000fe200000001ff */
[-C--:B------:R-:W-:Y:S01]  /*0200*/  IADD3 R19, PT, PT, R22, R15.reuse, RZ ;  /* 0x0000000f16137210 */ /* 0x080fe20007ffe0ff */
[----:B------:R-:W-:Y:S01]  /*0210*/  USHF.R.U32.HI UR4, URZ, 0x4, UR8 ;  /* 0x00000004ff047899 */ /* 0x000fe20008011608 */
[----:B------:R-:W-:Y:S01]  /*0220*/  MOV R25, RZ ;  /* 0x000000ff00197202 */ /* 0x000fe20000000f00 */
[----:B------:R-:W2:Y:S01]  /*0230*/  LDCU UR7, c[0x0][0x388] ;  /* 0x00007100ff0777ac */ /* 0x000ea20008000800 */
[----:B------:R-:W-:Y:S02]  /*0240*/  MOV R17, R15 ;  /* 0x0000000f00117202 */ /* 0x000fe40000000f00 */
[----:B------:R-:W-:Y:S01]  /*0250*/  MOV R14, R13 ;  /* 0x0000000d000e7202 */ /* 0x000fe20000000f00 */
[----:B------:R-:W-:-:S04]  /*0260*/  ULOP3.LUT UR4, UR4, 0x7fffffe, URZ, 0xc0, !UPT ;  /* 0x07fffffe04047892 */ /* 0x000fc8000f8ec0ff */
[----:B------:R-:W-:Y:S01]  /*0270*/  UIADD3 UR4, UPT, UPT, -UR4, URZ, URZ ;  /* 0x000000ff04047290 */ /* 0x000fe2000fffe1ff */
[----:B-1----:R-:W-:Y:S01]  /*0280*/  ISETP.GE.AND P1, PT, R0, UR12, PT ;  /* 0x0000000c00007c0c */ /* 0x002fe2000bf26270 */
[--C-:B------:R-:W-:Y:S02]  /*0290*/  IMAD R23, R4, UR13, R3.reuse ;  /* 0x0000000d04177c24 */ /* 0x100fe4000f8e0203 */
[----:B------:R-:W-:-:S10]  /*02a0*/  IMAD R21, R13, UR13, R3 ;  /* 0x0000000d0d157c24 */ /* 0x000fd4000f8e0203 */
.L_x_2:
[----:B0-----:R-:W-:Y:S02]  /*02b0*/  ISETP.GE.AND P0, PT, R3, R12, PT ;  /* 0x0000000c0300720c */ /* 0x001fe40003f06270 */
[----:B--2---:R-:W-:Y:S02]  /*02c0*/  ISETP.GE.OR P2, PT, R17, UR7, P1 ;  /* 0x0000000711007c0c */ /* 0x004fe40008f46670 */
[----:B------:R-:W-:Y:S02]  /*02d0*/  ISETP.GE.OR P3, PT, R14, UR7, P0 ;  /* 0x000000070e007c0c */ /* 0x000fe40008766670 */
[----:B------:R-:W-:Y:S02]  /*02e0*/  MOV R27, RZ ;  /* 0x000000ff001b7202 */ /* 0x000fe40000000f00 */
[----:B------:R-:W-:-:S07]  /*02f0*/  MOV R29, RZ ;  /* 0x000000ff001d7202 */ /* 0x000fce0000000f00 */
[----:B------:R-:W0:Y:S08]  /*0300*/  @!P2 LDC.64 R6, c[0x0][0x390] ;  /* 0x0000e400ff06ab82 */ /* 0x000e300000000a00 */
[----:B------:R-:W1:Y:S01]  /*0310*/  @!P3 LDC.64 R4, c[0x0][0x398] ;  /* 0x0000e600ff04bb82 */ /* 0x000e620000000a00 */
[----:B0-----:R-:W-:-:S05]  /*0320*/  @!P2 IMAD.WIDE.U32 R6, R19, 0x4, R6 ;  /* 0x000000041306a825 */ /* 0x001fca00078e0006 */
[----:B------:R-:W2:Y:S01]  /*0330*/  @!P2 LDG.E R27, desc[UR10][R6.64] ;  /* 0x0000000a061ba981 */ /* 0x000ea2000c1e1900 */
[----:B-1----:R-:W-:-:S05]  /*0340*/  @!P3 IMAD.WIDE R4, R21, 0x4, R4 ;  /* 0x000000041504b825 */ /* 0x002fca00078e0204 */
[----:B------:R-:W3:Y:S01]  /*0350*/  @!P3 LDG.E R29, desc[UR10][R4.64] ;  /* 0x0000000a041db981 */ /* 0x000ee2000c1e1900 */
[----:B------:R-:W-:-:S05]  /*0360*/  LEA R24, R15, R16, 0x2 ;  /* 0x000000100f187211 */ /* 0x000fca00078e10ff */
[----:B--2---:R-:W-:Y:S04]  /*0370*/  STS [R24], R27 ;  /* 0x0000001b18007388 */ /* 0x004fe80000000800 */
[----:B---3--:R-:W-:Y:S01]  /*0380*/  STS [R20], R29 ;  /* 0x0000001d14007388 */ /* 0x008fe20000000800 */
[----:B------:R-:W-:Y:S06]  /*0390*/  BAR.SYNC.DEFER_BLOCKING 0x0 ;  /* 0x0000000000007b1d */ /* 0x000fec0000010000 */
[----:B------:R-:W-:Y:S04]  /*03a0*/  LDS R26, [R2] ;  /* 0x00000000021a7984 */ /* 0x000fe80000000800 */
[----:B------:R-:W0:Y:S04]  /*03b0*/  LDS.128 R8, [R16] ;  /* 0x0000000010087984 */ /* 0x000e280000000c00 */
[----:B------:R-:W1:Y:S04]  /*03c0*/  LDS R28, [R2+0x40] ;  /* 0x00004000021c7984 */ /* 0x000e680000000800 */
[----:B------:R-:W2:Y:S04]  /*03d0*/  LDS R4, [R2+0x80] ;  /* 0x0000800002047984 */ /* 0x000ea80000000800 */
[----:B------:R-:W-:Y:S04]  /*03e0*/  LDS R27, [R2+0x140] ;  /* 0x00014000021b7984 */ /* 0x000fe80000000800 */
[----:B------:R-:W-:Y:S01]  /*03f0*/  LDS R29, [R2+0x240] ;  /* 0x00024000021d7984 */ /* 0x000fe20000000800 */
[----:B0-----:R-:W-:-:S03]  /*0400*/  FFMA R8, R8, R26, R25 ;  /* 0x0000001a08087223 */ /* 0x001fc60000000019 */
[----:B------:R-:W-:Y:S01]  /*0410*/  LDS R25, [R2+0x180] ;  /* 0x0001800002197984 */ /* 0x000fe20000000800 */
[----:B-1----:R-:W-:-:S03]  /*0420*/  FFMA R7, R28, R9, R8 ;  /* 0x000000091c077223 */ /* 0x002fc60000000008 */
[----:B------:R-:W0:Y:S01]  /*0430*/  LDS R8, [R2+0xc0] ;  /* 0x0000c00002087984 */ /* 0x000e220000000800 */
[----:B--2---:R-:W-:-:S03]  /*0440*/  FFMA R10, R4, R10, R7 ;  /* 0x0000000a040a7223 */ /* 0x004fc60000000007 */
[----:B------:R-:W-:Y:S04]  /*0450*/  LDS R9, [R2+0x100] ;  /* 0x0001000002097984 */ /* 0x000fe80000000800 */
[----:B------:R-:W1:Y:S04]  /*0460*/  LDS.128 R4, [R16+0x10] ;  /* 0x0000100010047984 */ /* 0x000e680000000c00 */
[----:B------:R-:W-:Y:S01]  /*0470*/  LDS R26, [R2+0x2c0] ;  /* 0x0002c000021a7984 */ /* 0x000fe20000000800 */
[----:B0-----:R-:W-:-:S04]  /*0480*/  FFMA R11, R8, R11, R10 ;  /* 0x0000000b080b7223 */ /* 0x001fc8000000000a */
[----:B-1----:R-:W-:Y:S02]  /*0490*/  FFMA R4, R4, R9, R11 ;  /* 0x0000000904047223 */ /* 0x002fe4000000000b */
[----:B------:R-:W-:Y:S02]  /*04a0*/  LDS.128 R8, [R16+0x20] ;  /* 0x0000200010087984 */ /* 0x000fe40000000c00 */
[----:B------:R-:W-:Y:S02]  /*04b0*/  FFMA R4, R27, R5, R4 ;  /* 0x000000051b047223 */ /* 0x000fe40000000004 */
[----:B------:R-:W0:Y:S04]  /*04c0*/  LDS R27, [R2+0x1c0] ;  /* 0x0001c000021b7984 */ /* 0x000e280000000800 */
[----:B------:R-:W1:Y:S01]  /*04d0*/  LDS R5, [R2+0x200] ;  /* 0x0002000002057984 */ /* 0x000e620000000800 */
[----:B------:R-:W-:-:S03]  /*04e0*/  FFMA R4, R25, R6, R4 ;  /* 0x0000000619047223 */ /* 0x000fc60000000004 */
[----:B------:R-:W2:Y:S01]  /*04f0*/  LDS R25, [R2+0x280] ;  /* 0x0002800002197984 */ /* 0x000ea20000000800 */
[----:B0-----:R-:W-:-:S03]  /*0500*/  FFMA R7, R27, R7, R4 ;  /* 0x000000071b077223 */ /* 0x001fc60000000004 */
[----:B------:R-:W-:Y:S01]  /*0510*/  LDS R27, [R2+0x300] ;  /* 0x00030000021b7984 */ /* 0x000fe20000000800 */
[----:B-1----:R-:W-:-:S03]  /*0520*/  FFMA R8, R8, R5, R7 ;  /* 0x0000000508087223 */ /* 0x002fc60000000007 */
[----:B------:R-:W0:Y:S01]  /*0530*/  LDS.128 R4, [R16+0x30] ;  /* 0x0000300010047984 */ /* 0x000e220000000c00 */
[----:B------:R-:W-:-:S04]  /*0540*/  FFMA R8, R29, R9, R8 ;  /* 0x000000091d087223 */ /* 0x000fc80000000008 */
[----:B--2---:R-:W-:Y:S01]  /*0550*/  FFMA R25, R25, R10, R8 ;  /* 0x0000000a19197223 */ /* 0x004fe20000000008 */
[----:B------:R-:W-:-:S04]  /*0560*/  IADD3 R8, PT, PT, R14, 0x10, RZ ;  /* 0x000000100e087810 */ /* 0x000fc80007ffe0ff */
[----:B------:R-:W-:Y:S01]  /*0570*/  ISETP.GE.OR P0, PT, R8, UR7, P0 ;  /* 0x0000000708007c0c */ /* 0x000fe20008706670 */
[----:B------:R-:W-:Y:S02]  /*0580*/  FFMA R11, R26, R11, R25 ;  /* 0x0000000b1a0b7223 */ /* 0x000fe40000000019 */
[----:B------:R-:W-:Y:S10]  /*0590*/  LDS R25, [R2+0x380] ;  /* 0x0003800002197984 */ /* 0x000ff40000000800 */
[----:B------:R-:W1:Y:S01]  /*05a0*/  @!P0 LDC.64 R8, c[0x0][0x398] ;  /* 0x0000e600ff088b82 */ /* 0x000e620000000a00 */
[----:B0-----:R-:W-:-:S02]  /*05b0*/  FFMA R26, R4, R27, R11 ;  /* 0x0000001b041a7223 */ /* 0x001fc4000000000b */
[----:B------:R-:W0:Y:S04]  /*05c0*/  LDS R27, [R2+0x340] ;  /* 0x00034000021b7984 */ /* 0x000e280000000800 */
[----:B------:R-:W2:Y:S01]  /*05d0*/  LDS R4, [R2+0x3c0] ;  /* 0x0003c00002047984 */ /* 0x000ea20000000800 */
[----:B------:R-:W-:Y:S01]  /*05e0*/  MOV R29, RZ ;  /* 0x000000ff001d7202 */ /* 0x000fe20000000f00 */
[----:B-1----:R-:W-:Y:S01]  /*05f0*/  @!P0 IMAD.WIDE R10, R23, 0x4, R8 ;  /* 0x00000004170a8825 */ /* 0x002fe200078e0208 */
[----:B------:R-:W-:Y:S01]  /*0600*/  BAR.SYNC.DEFER_BLOCKING 0x0 ;  /* 0x0000000000007b1d */ /* 0x000fe20000010000 */
[----:B------:R-:W-:-:S05]  /*0610*/  IADD3 R8, PT, PT, R17, 0x10, RZ ;  /* 0x0000001011087810 */ /* 0x000fca0007ffe0ff */
[----:B------:R-:W3:Y:S01]  /*0620*/  @!P0 LDG.E R29, desc[UR10][R10.64] ;  /* 0x0000000a0a1d8981 */ /* 0x000ee2000c1e1900 */
[----:B------:R-:W-:-:S13]  /*0630*/  ISETP.GE.OR P0, PT, R8, UR7, P1 ;  /* 0x0000000708007c0c */ /* 0x000fda0008f06670 */
[----:B------:R-:W1:Y:S01]  /*0640*/  @!P0 LDC.64 R8, c[0x0][0x390] ;  /* 0x0000e400ff088b82 */ /* 0x000e620000000a00 */
[----:B0-----:R-:W-:Y:S01]  /*0650*/  FFMA R26, R27, R5, R26 ;  /* 0x000000051b1a7223 */ /* 0x001fe2000000001a */
[----:B------:R-:W-:-:S04]  /*0660*/  @!P0 IADD3 R5, PT, PT, R18, -0x10, RZ ;  /* 0xfffffff012058810 */ /* 0x000fc80007ffe0ff */
[----:B------:R-:W-:-:S04]  /*0670*/  @!P0 IADD3 R5, P2, P3, R22, R5, R15 ;  /* 0x0000000516058210 */ /* 0x000fc80007b5e00f */
[----:B------:R-:W-:Y:S02]  /*0680*/  @!P0 IADD3.X R28, PT, PT, RZ, RZ, RZ, P2, P3 ;  /* 0x000000ffff1c8210 */ /* 0x000fe400017e64ff */
[----:B------:R-:W-:Y:S02]  /*0690*/  MOV R27, RZ ;  /* 0x000000ff001b7202 */ /* 0x000fe40000000f00 */
[----:B-1----:R-:W-:-:S04]  /*06a0*/  @!P0 LEA R8, P4, R5, R8, 0x2 ;  /* 0x0000000805088211 */ /* 0x002fc800078810ff */
[----:B------:R-:W-:-:S05]  /*06b0*/  @!P0 LEA.HI.X R9, R5, R9, R28, 0x2, P4 ;  /* 0x0000000905098211 */ /* 0x000fca00020f141c */
[----:B------:R-:W4:Y:S01]  /*06c0*/  @!P0 LDG.E R27, desc[UR10][R8.64+0x40] ;  /* 0x0000400a081b8981 */ /* 0x000f22000c1e1900 */
[----:B------:R-:W-:-:S04]  /*06d0*/  FFMA R5, R25, R6, R26 ;  /* 0x0000000619057223 */ /* 0x000fc8000000001a */
[----:B--2---:R-:W-:Y:S01]  /*06e0*/  FFMA R5, R4, R7, R5 ;  /* 0x0000000704057223 */ /* 0x004fe20000000005 */
[----:B------:R-:W-:-:S04]  /*06f0*/  UIADD3 UR4, UPT, UPT, UR4, 0x2, URZ ;  /* 0x0000000204047890 */ /* 0x000fc8000fffe0ff */
[----:B------:R-:W-:Y:S01]  /*0700*/  UISETP.NE.AND UP0, UPT, UR4, URZ, UPT ;  /* 0x000000ff0400728c */ /* 0x000fe2000bf05270 */
[----:B------:R-:W-:Y:S02]  /*0710*/  IADD3 R14, PT, PT, R14, 0x20, RZ ;  /* 0x000000200e0e7810 */ /* 0x000fe40007ffe0ff */
[----:B------:R-:W-:Y:S02]  /*0720*/  IADD3 R17, PT, PT, R17, 0x20, RZ ;  /* 0x0000002011117810 */ /* 0x000fe40007ffe0ff */
[----:B------:R-:W-:Y:S02]  /*0730*/  IADD3 R18, PT, PT, R18, 0x20, RZ ;  /* 0x0000002012127810 */ /* 0x000fe40007ffe0ff */
[----:B------:R-:W-:Y:S02]  /*0740*/  IADD3 R19, PT, PT, R19, 0x20, RZ ;  /* 0x0000002013137810 */ /* 0x000fe40007ffe0ff */
[C---:B------:R-:W-:Y:S02]  /*0750*/  LEA R21, R12.reuse, R21, 0x5 ;  /* 0x000000150c157211 */ /* 0x040fe400078e28ff */
[----:B------:R-:W-:Y:S01]  /*0760*/  LEA R23, R12, R23, 0x5 ;  /* 0x000000170c177211 */ /* 0x000fe200078e28ff */
[----:B----4-:R-:W-:Y:S04]  /*0770*/  STS [R24], R27 ;  /* 0x0000001b18007388 */ /* 0x010fe80000000800 */
        /* <DEDUP_REMOVED lines=9> */
[----:B------:R-:W0:Y:S01]  /*0810*/  LDS R8, [R2+0xc0] ;  /* 0x0000c00002087984 */ /* 0x000e220000000800 */
[----:B-1----:R-:W-:-:S03]  /*0820*/  FFMA R28, R28, R9, R5 ;  /* 0x000000091c1c7223 */ /* 0x002fc60000000005 */
[----:B------:R-:W1:Y:S01]  /*0830*/  LDS.128 R4, [R16+0x10] ;  /* 0x0000100010047984 */ /* 0x000e620000000c00 */
[----:B--2---:R-:W-:-:S03]  /*0840*/  FFMA R9, R25, R10, R28 ;  /* 0x0000000a19097223 */ /* 0x004fc6000000001c */
[----:B------:R-:W2:Y:S04]  /*0850*/  LDS R25, [R2+0x180] ;  /* 0x0001800002197984 */ /* 0x000ea80000000800 */
[----:B------:R-:W-:Y:S01]  /*0860*/  LDS R27, [R2+0x200] ;  /* 0x00020000021b7984 */ /* 0x000fe20000000800 */
[----:B0-----:R-:W-:-:S04]  /*0870*/  FFMA R9, R8, R11, R9 ;  /* 0x0000000b08097223 */ /* 0x001fc80000000009 */
[----:B-1----:R-:W-:Y:S02]  /*0880*/  FFMA R9, R4, R26, R9 ;  /* 0x0000001a04097223 */ /* 0x002fe40000000009 */
[----:B------:R-:W0:Y:S02]  /*0890*/  LDS R4, [R2+0x1c0] ;  /* 0x0001c00002047984 */ /* 0x000e240000000800 */
[----:B------:R-:W-:Y:S02]  /*08a0*/  FFMA R26, R24, R5, R9 ;  /* 0x00000005181a7223 */ /* 0x000fe40000000009 */
[----:B------:R-:W1:Y:S04]  /*08b0*/  LDS.128 R8, [R16+0x20] ;  /* 0x0000200010087984 */ /* 0x000e680000000c00 */
[----:B------:R-:W3:Y:S01]  /*08c0*/  LDS R24, [R2+0x240] ;  /* 0x0002400002187984 */ /* 0x000ee20000000800 */
[----:B--2---:R-:W-:-:S03]  /*08d0*/  FFMA R5, R25, R6, R26 ;  /* 0x0000000619057223 */ /* 0x004fc6000000001a */
[----:B------:R-:W2:Y:S01]  /*08e0*/  LDS R25, [R2+0x280] ;  /* 0x0002800002197984 */ /* 0x000ea20000000800 */
[----:B0-----:R-:W-:-:S04]  /*08f0*/  FFMA R5, R4, R7, R5 ;  /* 0x0000000704057223 */ /* 0x001fc80000000005 */
[----:B-1----:R-:W-:Y:S02]  /*0900*/  FFMA R5, R8, R27, R5 ;  /* 0x0000001b08057223 */ /* 0x002fe40000000005 */
[----:B------:R-:W0:Y:S02]  /*0910*/  LDS R8, [R2+0x2c0] ;  /* 0x0002c00002087984 */ /* 0x000e240000000800 */
[----:B---3--:R-:W-:Y:S02]  /*0920*/  FFMA R24, R24, R9, R5 ;  /* 0x0000000918187223 */ /* 0x008fe40000000005 */
[----:B------:R-:W-:Y:S04]  /*0930*/  LDS R9, [R2+0x300] ;  /* 0x0003000002097984 */ /* 0x000fe80000000800 */
[----:B------:R-:W1:Y:S01]  /*0940*/  LDS.128 R4, [R16+0x30] ;  /* 0x0000300010047984 */ /* 0x000e620000000c00 */
[----:B--2---:R-:W-:-:S03]  /*0950*/  FFMA R25, R25, R10, R24 ;  /* 0x0000000a19197223 */ /* 0x004fc60000000018 */
[----:B------:R-:W2:Y:S04]  /*0960*/  LDS R27, [R2+0x340] ;  /* 0x00034000021b7984 */ /* 0x000ea80000000800 */
[----:B------:R-:W3:Y:S04]  /*0970*/  LDS R24, [R2+0x380] ;  /* 0x0003800002187984 */ /* 0x000ee80000000800 */
[----:B------:R-:W4:Y:S01]  /*0980*/  LDS R10, [R2+0x3c0] ;  /* 0x0003c000020a7984 */ /* 0x000f220000000800 */
[----:B0-----:R-:W-:-:S04]  /*0990*/  FFMA R11, R8, R11, R25 ;  /* 0x0000000b080b7223 */ /* 0x001fc80000000019 */
[----:B-1----:R-:W-:-:S04]  /*09a0*/  FFMA R4, R4, R9, R11 ;  /* 0x0000000904047223 */ /* 0x002fc8000000000b */
[----:B--2---:R-:W-:-:S04]  /*09b0*/  FFMA R5, R27, R5, R4 ;  /* 0x000000051b057223 */ /* 0x004fc80000000004 */
[----:B---3--:R-:W-:-:S04]  /*09c0*/  FFMA R5, R24, R6, R5 ;  /* 0x0000000618057223 */ /* 0x008fc80000000005 */
[----:B----4-:R-:W-:Y:S01]  /*09d0*/  FFMA R25, R10, R7, R5 ;  /* 0x000000070a197223 */ /* 0x010fe20000000005 */
[----:B------:R-:W-:Y:S06]  /*09e0*/  BAR.SYNC.DEFER_BLOCKING 0x0 ;  /* 0x0000000000007b1d */ /* 0x000fec0000010000 */
[----:B------:R-:W-:Y:S05]  /*09f0*/  BRA.U UP0, `(.L_x_2) ;  /* 0xfffffff9002c7547 */ /* 0x000fea000b83ffff */
[----:B------:R-:W-:-:S12]  /*0a00*/  ULOP3.LUT UR4, UR8, 0x7fffffe0, URZ, 0xc0, !UPT ;  /* 0x7fffffe008047892 */ /* 0x000fd8000f8ec0ff */
.L_x_1:
[----:B------:R-:W-:-:S09]  /*0a10*/  ULOP3.LUT UP0, URZ, UR8, 0x10, URZ, 0xc0, !UPT ;  /* 0x0000001008ff7892 */ /* 0x000fd2000f80c0ff */
[----:B------:R-:W-:Y:S05]  /*0a20*/  BRA.U !UP0, `(.L_x_0) ;  /* 0x0000000108ec7547 */ /* 0x000fea000b800000 */
[----:B------:R-:W0:Y:S01]  /*0a30*/  LDCU UR5, c[0x0][0x380] ;  /* 0x00007000ff0577ac */ /* 0x000e220008000800 */
[----:B------:R-:W-:Y:S02]  /*0a40*/  IADD3 R7, PT, PT, R15, UR4, RZ ;  /* 0x000000040f077c10 */ /* 0x000fe4000fffe0ff */
[----:B------:R-:W-:Y:S01]  /*0a50*/  IADD3 R6, PT, PT, R13, UR4, RZ ;  /* 0x000000040d067c10 */ /* 0x000fe2000fffe0ff */
[----:B------:R-:W1:Y:S01]  /*0a60*/  LDCU UR6, c[0x0][0x384] ;  /* 0x00007080ff0677ac */ /* 0x000e620008000800 */
[----:B------:R-:W-:Y:S02]  /*0a70*/  ISETP.GE.AND P0, PT, R7, UR7, PT ;  /* 0x0000000707007c0c */ /* 0x000fe4000bf06270 */
[----:B------:R-:W-:Y:S02]  /*0a80*/  CS2R R12, SRZ ;  /* 0x00000000000c7805 */ /* 0x000fe4000001ff00 */
[----:B------:R-:W-:Y:S02]  /*0a90*/  ISETP.GE.AND P1, PT, R6, UR7, PT ;  /* 0x0000000706007c0c */ /* 0x000fe4000bf26270 */
[----:B0-----:R-:W-:-:S02]  /*0aa0*/  ISETP.GE.OR P0, PT, R0, UR5, P0 ;  /* 0x0000000500007c0c */ /* 0x001fc40008706670 */
[----:B-1----:R-:W-:-:S11]  /*0ab0*/  ISETP.GE.OR P1, PT, R3, UR6, P1 ;  /* 0x0000000603007c0c */ /* 0x002fd60008f26670 */
[----:B------:R-:W0:Y:S01]  /*0ac0*/  @!P0 LDC.64 R8, c[0x0][0x390] ;  /* 0x0000e400ff088b82 */ /* 0x000e220000000a00 */
[----:B------:R-:W-:Y:S01]  /*0ad0*/  @!P0 IADD3 R7, PT, PT, R22, R7, RZ ;  /* 0x0000000716078210 */ /* 0x000fe20007ffe0ff */
[----:B------:R-:W-:-:S06]  /*0ae0*/  @!P1 IMAD R11, R6, UR6, R3 ;  /* 0x00000006060b9c24 */ /* 0x000fcc000f8e0203 */
[----:B------:R-:W1:Y:S01]  /*0af0*/  @!P1 LDC.64 R4, c[0x0][0x398] ;  /* 0x0000e600ff049b82 */ /* 0x000e620000000a00 */
[----:B0-----:R-:W-:-:S05]  /*0b00*/  @!P0 IMAD.WIDE.U32 R8, R7, 0x4, R8 ;  /* 0x0000000407088825 */ /* 0x001fca00078e0008 */
[----:B------:R-:W2:Y:S01]  /*0b10*/  @!P0 LDG.E R12, desc[UR10][R8.64] ;  /* 0x0000000a080c8981 */ /* 0x000ea2000c1e1900 */
[----:B-1----:R-:W-:-:S05]  /*0b20*/  @!P1 IMAD.WIDE R10, R11, 0x4, R4 ;  /* 0x000000040b0a9825 */ /* 0x002fca00078e0204 */
[----:B------:R-:W3:Y:S01]  /*0b30*/  @!P1 LDG.E R13, desc[UR10][R10.64] ;  /* 0x0000000a0a0d9981 */ /* 0x000ee2000c1e1900 */
[----:B------:R-:W0:Y:S02]  /*0b40*/  S2R R5, SR_TID.X ;  /* 0x0000000000057919 */ /* 0x000e240000002100 */
[----:B0-----:R-:W-:-:S05]  /*0b50*/  LEA R15, R5, R16, 0x2 ;  /* 0x00000010050f7211 */ /* 0x001fca00078e10ff */
[----:B--2---:R-:W-:Y:S04]  /*0b60*/  STS [R15], R12 ;  /* 0x0000000c0f007388 */ /* 0x004fe80000000800 */
[----:B---3--:R-:W-:Y:S01]  /*0b70*/  STS [R20], R13 ;  /* 0x0000000d14007388 */ /* 0x008fe20000000800 */
[----:B------:R-:W-:Y:S06]  /*0b80*/  BAR.SYNC.DEFER_BLOCKING 0x0 ;  /* 0x0000000000007b1d */ /* 0x000fec0000010000 */
[----:B------:R-:W-:Y:S04]  /*0b90*/  LDS R14, [R2] ;  /* 0x00000000020e7984 */ /* 0x000fe80000000800 */
[----:B------:R-:W0:Y:S04]  /*0ba0*/  LDS.128 R4, [R16] ;  /* 0x0000000010047984 */ /* 0x000e280000000c00 */
[----:B------:R-:W1:Y:S04]  /*0bb0*/  LDS R23, [R2+0x40] ;  /* 0x0000400002177984 */ /* 0x000e680000000800 */
[----:B------:R-:W2:Y:S04]  /*0bc0*/  LDS R27, [R2+0x80] ;  /* 0x00008000021b7984 */ /* 0x000ea80000000800 */
[----:B------:R-:W3:Y:S04]  /*0bd0*/  LDS R26, [R2+0xc0] ;  /* 0x0000c000021a7984 */ /* 0x000ee80000000800 */
[----:B------:R-:W-:Y:S04]  /*0be0*/  LDS R17, [R2+0x100] ;  /* 0x0001000002117984 */ /* 0x000fe80000000800 */
[----:B------:R-:W4:Y:S04]  /*0bf0*/  LDS.128 R8, [R16+0x10] ;  /* 0x0000100010087984 */ /* 0x000f280000000c00 */
[----:B------:R-:W5:Y:S04]  /*0c00*/  LDS R18, [R2+0x140] ;  /* 0x0001400002127984 */ /* 0x000f680000000800 */
[----:B------:R-:W5:Y:S04]  /*0c10*/  LDS R19, [R2+0x180] ;  /* 0x0001800002137984 */ /* 0x000f680000000800 */
[----:B------:R-:W5:Y:S04]  /*0c20*/  LDS R20, [R2+0x1c0] ;  /* 0x0001c00002147984 */ /* 0x000f680000000800 */
[----:B------:R-:W-:Y:S01]  /*0c30*/  LDS R21, [R2+0x200] ;  /* 0x0002000002157984 */ /* 0x000fe20000000800 */
[----:B0-----:R-:W-:-:S03]  /*0c40*/  FFMA R4, R4, R14, R25 ;  /* 0x0000000e04047223 */ /* 0x001fc60000000019 */
[----:B------:R-:W-:Y:S04]  /*0c50*/  LDS R22, [R2+0x240] ;  /* 0x0002400002167984 */ /* 0x000fe80000000800 */
[----:B------:R-:W0:Y:S01]  /*0c60*/  LDS.128 R12, [R16+0x20] ;  /* 0x00002000100c7984 */ /* 0x000e220000000c00 */
[----:B-1----:R-:W-:-:S03]  /*0c70*/  FFMA R4, R23, R5, R4 ;  /* 0x0000000517047223 */ /* 0x002fc60000000004 */
[----:B------:R-:W1:Y:S01]  /*0c80*/  LDS R23, [R2+0x280] ;  /* 0x0002800002177984 */ /* 0x000e620000000800 */
[----:B--2---:R-:W-:-:S03]  /*0c90*/  FFMA R27, R27, R6, R4 ;  /* 0x000000061b1b7223 */ /* 0x004fc60000000004 */
[----:B------:R-:W2:Y:S01]  /*0ca0*/  LDS R24, [R2+0x2c0] ;  /* 0x0002c00002187984 */ /* 0x000ea20000000800 */
[----:B---3--:R-:W-:-:S03]  /*0cb0*/  FFMA R27, R26, R7, R27 ;  /* 0x000000071a1b7223 */ /* 0x008fc6000000001b */
[----:B------:R-:W-:Y:S04]  /*0cc0*/  LDS R25, [R2+0x300] ;  /* 0x0003000002197984 */ /* 0x000fe80000000800 */
[----:B------:R-:W3:Y:S01]  /*0cd0*/  LDS.128 R4, [R16+0x30] ;  /* 0x0000300010047984 */ /* 0x000ee20000000c00 */
[----:B----4-:R-:W-:-:S03]  /*0ce0*/  FFMA R27, R8, R17, R27 ;  /* 0x00000011081b7223 */ /* 0x010fc6000000001b */
[----:B------:R-:W4:Y:S04]  /*0cf0*/  LDS R26, [R2+0x340] ;  /* 0x00034000021a7984 */ /* 0x000f280000000800 */
[----:B------:R-:W4:Y:S01]  /*0d00*/  LDS R17, [R2+0x380] ;  /* 0x0003800002117984 */ /* 0x000f220000000800 */
[----:B-----5:R-:W-:-:S03]  /*0d10*/  FFMA R18, R18, R9, R27 ;  /* 0x0000000912127223 */ /* 0x020fc6000000001b */
[----:B------:R-:W5:Y:S01]  /*0d20*/  LDS R8, [R2+0x3c0] ;  /* 0x0003c00002087984 */ /* 0x000f620000000800 */
[----:B------:R-:W-:-:S04]  /*0d30*/  FFMA R19, R19, R10, R18 ;  /* 0x0000000a13137223 */ /* 0x000fc80000000012 */
[----:B------:R-:W-:-:S04]  /*0d40*/  FFMA R11, R20, R11, R19 ;  /* 0x0000000b140b7223 */ /* 0x000fc80000000013 */
[----:B0-----:R-:W-:-:S04]  /*0d50*/  FFMA R11, R12, R21, R11 ;  /* 0x000000150c0b7223 */ /* 0x001fc8000000000b */
[----:B------:R-:W-:-:S04]  /*0d60*/  FFMA R22, R22, R13, R11 ;  /* 0x0000000d16167223 */ /* 0x000fc8000000000b */
[----:B-1----:R-:W-:-:S04]  /*0d70*/  FFMA R23, R23, R14, R22 ;  /* 0x0000000e17177223 */ /* 0x002fc80000000016 */
[----:B--2---:R-:W-:-:S04]  /*0d80*/  FFMA R15, R24, R15, R23 ;  /* 0x0000000f180f7223 */ /* 0x004fc80000000017 */
[----:B---3--:R-:W-:-:S04]  /*0d90*/  FFMA R15, R4, R25, R15 ;  /* 0x00000019040f7223 */ /* 0x008fc8000000000f */
[----:B----4-:R-:W-:-:S04]  /*0da0*/  FFMA R26, R26, R5, R15 ;  /* 0x000000051a1a7223 */ /* 0x010fc8000000000f */
[----:B------:R-:W-:-:S04]  /*0db0*/  FFMA R17, R17, R6, R26 ;  /* 0x0000000611117223 */ /* 0x000fc8000000001a */
[----:B-----5:R-:W-:Y:S01]  /*0dc0*/  FFMA R25, R8, R7, R17 ;  /* 0x0000000708197223 */ /* 0x020fe20000000011 */
[----:B------:R-:W-:Y:S06]  /*0dd0*/  BAR.SYNC.DEFER_BLOCKING 0x0 ;  /* 0x0000000000007b1d */ /* 0x000fec0000010000 */
.L_x_0:
[----:B------:R-:W0:Y:S02]  /*0de0*/  LDCU.64 UR4, c[0x0][0x380] ;  /* 0x00007000ff0477ac */ /* 0x000e240008000a00 */
[----:B0-----:R-:W-:-:S04]  /*0df0*/  ISETP.GE.AND P0, PT, R3, UR5, PT ;  /* 0x0000000503007c0c */ /* 0x001fc8000bf06270 */
[----:B------:R-:W-:-:S13]  /*0e00*/  ISETP.GE.OR P0, PT, R0, UR4, P0 ;  /* 0x0000000400007c0c */ /* 0x000fda0008706670 */
[----:B------:R-:W-:Y:S05]  /*0e10*/  @P0 EXIT ;  /* 0x000000000000094d */ /* 0x000fea0003800000 */
[----:B------:R-:W0:Y:S01]  /*0e20*/  LDC.64 R4, c[0x0][0x3a0] ;  /* 0x0000e800ff047b82 */ /* 0x000e220000000a00 */
[----:B------:R-:W-:-:S04]  /*0e30*/  IMAD R3, R0, UR5, R3 ;  /* 0x0000000500037c24 */ /* 0x000fc8000f8e0203 */
[----:B0-----:R-:W-:-:S05]  /*0e40*/  IMAD.WIDE R2, R3, 0x4, R4 ;  /* 0x0000000403027825 */ /* 0x001fca00078e0204 */
[----:B------:R-:W-:Y:S01]  /*0e50*/  STG.E desc[UR10][R2.64], R25 ;  /* 0x0000001902007986 */ /* 0x000fe2000c10190a */
[----:B------:R-:W-:Y:S05]  /*0e60*/  EXIT ;  /* 0x000000000000794d */ /* 0x000fea0003800000 */
.L_x_3:
[----:B------:R-:W-:-:S00]  /*0e70*/  BRA `(.L_x_3) ;  /* 0xfffffffc00fc7947 */ /* 0x000fc0000383ffff */
[----:B------:R-:W-:-:S00]  /*0e80*/  NOP ;  /* 0x0000000000007918 */ /* 0x000fc00000000000 */
[----:B------:R-:W-:-:S00]  /*0e90*/  NOP ;  /* 0x0000000000007918 */ /* 0x000fc00000000000 */
[----:B------:R-:W-:-:S00]  /*0ea0*/  NOP ;  /* 0x0000000000007918 */ /* 0x000fc00000000000 */
[----:B------:R-:W-:-:S00]  /*0eb0*/  NOP ;  /* 0x0000000000007918 */ /* 0x000fc00000000000 */
[----:B------:R-:W-:-:S00]  /*0ec0*/  NOP ;  /* 0x0000000000007918 */ /* 0x000fc00000000000 */
[----:B------:R-:W-:-:S00]  /*0ed0*/  NOP ;  /* 0x0000000000007918 */ /* 0x000fc00000000000 */
[----:B------:R-:W-:-:S00]  /*0ee0*/  NOP ;  /* 0x0000000000007918 */ /* 0x000fc00000000000 */
[----:B------:R-:W-:-:S00]  /*0ef0*/  NOP ;  /* 0x0000000000007918 */ /* 0x000fc00000000000 */
.L_x_4:


//--------------------- .nv.shared._Z13matmul_kernelIfEviiiPT_S1_S1_ --------------------------
	.section	.nv.shared._Z13matmul_kernelIfEviiiPT_S1_S1_,"aw",@nobits
	.sectionflags	@""
	.align	4
.nv.shared._Z13matmul_kernelIfEviiiPT_S1_S1_:
	.zero		3072


//--------------------- .nv.shared.reserved.0     --------------------------
	.section	.nv.shared.reserved.0,"aw",@nobits
	.weak		__nv_reservedSMEM_offset_0_alias
	.size		__nv_reservedSMEM_offset_0_alias, 0, 64
	.other		__nv_reservedSMEM_offset_0_alias,@"STO_CUDA_RESERVED_SHARED STV_DEFAULT"
__nv_reservedSMEM_offset_0_alias:
	.zero		0
	.zero		64


//--------------------- .nv.constant0._Z13matmul_kernelIfEviiiPT_S1_S1_ --------------------------
	.section	.nv.constant0._Z13matmul_kernelIfEviiiPT_S1_S1_,"a",@progbits
	.sectionflags	@""
	.align	4
.nv.constant0._Z13matmul_kernelIfEviiiPT_S1_S1_:
	.zero		936


//--------------------- SYMBOLS --------------------------

	.type		.nv.reservedSmem.offset0,@object
	.size		.nv.reservedSmem.offset0,0x4
	.type		.nv.reservedSmem.cap,@object
	.size		.nv.reservedSmem.cap,0x4
